//
// Generated by NVIDIA NVVM Compiler
//
// Compiler Build ID: CL-36424714
// Cuda compilation tools, release 13.0, V13.0.88
// Based on NVVM 20.0.0
//

.version 9.0
.target sm_100
.address_size 64

	// .globl	_Z10init_spinsPaPKfxx
.global .align 1 .b8 _ZN34_INTERNAL_13563594_4_k_cu_1478c9674cuda3std3__45__cpo5beginE[1];
.global .align 1 .b8 _ZN34_INTERNAL_13563594_4_k_cu_1478c9674cuda3std3__45__cpo3endE[1];
.global .align 1 .b8 _ZN34_INTERNAL_13563594_4_k_cu_1478c9674cuda3std3__45__cpo6cbeginE[1];
.global .align 1 .b8 _ZN34_INTERNAL_13563594_4_k_cu_1478c9674cuda3std3__45__cpo4cendE[1];
.global .align 1 .b8 _ZN34_INTERNAL_13563594_4_k_cu_1478c9674cuda3std3__45__cpo6rbeginE[1];
.global .align 1 .b8 _ZN34_INTERNAL_13563594_4_k_cu_1478c9674cuda3std3__45__cpo4rendE[1];
.global .align 1 .b8 _ZN34_INTERNAL_13563594_4_k_cu_1478c9674cuda3std3__45__cpo7crbeginE[1];
.global .align 1 .b8 _ZN34_INTERNAL_13563594_4_k_cu_1478c9674cuda3std3__45__cpo5crendE[1];
.global .align 1 .b8 _ZN34_INTERNAL_13563594_4_k_cu_1478c9674cuda3std3__436_GLOBAL__N__13563594_4_k_cu_1478c9676ignoreE[1];
.global .align 1 .b8 _ZN34_INTERNAL_13563594_4_k_cu_1478c9674cuda3std3__419piecewise_constructE[1];
.global .align 1 .b8 _ZN34_INTERNAL_13563594_4_k_cu_1478c9674cuda3std3__48in_placeE[1];
.global .align 1 .b8 _ZN34_INTERNAL_13563594_4_k_cu_1478c9674cuda3std3__420unreachable_sentinelE[1];
.global .align 1 .b8 _ZN34_INTERNAL_13563594_4_k_cu_1478c9674cuda3std3__47nulloptE[1];
.global .align 1 .b8 _ZN34_INTERNAL_13563594_4_k_cu_1478c9674cuda3std3__48unexpectE[1];
.global .align 1 .b8 _ZN34_INTERNAL_13563594_4_k_cu_1478c9674cuda3std6ranges3__45__cpo4swapE[1];
.global .align 1 .b8 _ZN34_INTERNAL_13563594_4_k_cu_1478c9674cuda3std6ranges3__45__cpo9iter_moveE[1];
.global .align 1 .b8 _ZN34_INTERNAL_13563594_4_k_cu_1478c9674cuda3std6ranges3__45__cpo5beginE[1];
.global .align 1 .b8 _ZN34_INTERNAL_13563594_4_k_cu_1478c9674cuda3std6ranges3__45__cpo3endE[1];
.global .align 1 .b8 _ZN34_INTERNAL_13563594_4_k_cu_1478c9674cuda3std6ranges3__45__cpo6cbeginE[1];
.global .align 1 .b8 _ZN34_INTERNAL_13563594_4_k_cu_1478c9674cuda3std6ranges3__45__cpo4cendE[1];
.global .align 1 .b8 _ZN34_INTERNAL_13563594_4_k_cu_1478c9674cuda3std6ranges3__45__cpo7advanceE[1];
.global .align 1 .b8 _ZN34_INTERNAL_13563594_4_k_cu_1478c9674cuda3std6ranges3__45__cpo9iter_swapE[1];
.global .align 1 .b8 _ZN34_INTERNAL_13563594_4_k_cu_1478c9674cuda3std6ranges3__45__cpo4nextE[1];
.global .align 1 .b8 _ZN34_INTERNAL_13563594_4_k_cu_1478c9674cuda3std6ranges3__45__cpo4prevE[1];
.global .align 1 .b8 _ZN34_INTERNAL_13563594_4_k_cu_1478c9674cuda3std6ranges3__45__cpo4dataE[1];
.global .align 1 .b8 _ZN34_INTERNAL_13563594_4_k_cu_1478c9674cuda3std6ranges3__45__cpo5cdataE[1];
.global .align 1 .b8 _ZN34_INTERNAL_13563594_4_k_cu_1478c9674cuda3std6ranges3__45__cpo4sizeE[1];
.global .align 1 .b8 _ZN34_INTERNAL_13563594_4_k_cu_1478c9674cuda3std6ranges3__45__cpo5ssizeE[1];
.global .align 1 .b8 _ZN34_INTERNAL_13563594_4_k_cu_1478c9674cuda3std6ranges3__45__cpo8distanceE[1];
.global .align 1 .b8 _ZN34_INTERNAL_13563594_4_k_cu_1478c9676thrust24THRUST_300001_SM_1000_NS6system6detail10sequential3seqE[1];
.global .align 1 .b8 _ZN34_INTERNAL_13563594_4_k_cu_1478c9676thrust24THRUST_300001_SM_1000_NS12placeholders2_1E[1];
.global .align 1 .b8 _ZN34_INTERNAL_13563594_4_k_cu_1478c9676thrust24THRUST_300001_SM_1000_NS12placeholders2_2E[1];
.global .align 1 .b8 _ZN34_INTERNAL_13563594_4_k_cu_1478c9676thrust24THRUST_300001_SM_1000_NS12placeholders2_3E[1];
.global .align 1 .b8 _ZN34_INTERNAL_13563594_4_k_cu_1478c9676thrust24THRUST_300001_SM_1000_NS12placeholders2_4E[1];
.global .align 1 .b8 _ZN34_INTERNAL_13563594_4_k_cu_1478c9676thrust24THRUST_300001_SM_1000_NS12placeholders2_5E[1];
.global .align 1 .b8 _ZN34_INTERNAL_13563594_4_k_cu_1478c9676thrust24THRUST_300001_SM_1000_NS12placeholders2_6E[1];
.global .align 1 .b8 _ZN34_INTERNAL_13563594_4_k_cu_1478c9676thrust24THRUST_300001_SM_1000_NS12placeholders2_7E[1];
.global .align 1 .b8 _ZN34_INTERNAL_13563594_4_k_cu_1478c9676thrust24THRUST_300001_SM_1000_NS12placeholders2_8E[1];
.global .align 1 .b8 _ZN34_INTERNAL_13563594_4_k_cu_1478c9676thrust24THRUST_300001_SM_1000_NS12placeholders2_9E[1];
.global .align 1 .b8 _ZN34_INTERNAL_13563594_4_k_cu_1478c9676thrust24THRUST_300001_SM_1000_NS12placeholders3_10E[1];

.visible .entry _Z10init_spinsPaPKfxx(
	.param .u64 .ptr .align 1 _Z10init_spinsPaPKfxx_param_0,
	.param .u64 .ptr .align 1 _Z10init_spinsPaPKfxx_param_1,
	.param .u64 _Z10init_spinsPaPKfxx_param_2,
	.param .u64 _Z10init_spinsPaPKfxx_param_3
)
{
	.reg .pred 	%p<3>;
	.reg .b16 	%rs<2>;
	.reg .b32 	%r<4>;
	.reg .b32 	%f<2>;
	.reg .b64 	%rd<14>;

	ld.param.u64 	%rd2, [_Z10init_spinsPaPKfxx_param_0];
	ld.param.u64 	%rd3, [_Z10init_spinsPaPKfxx_param_1];
	ld.param.u64 	%rd4, [_Z10init_spinsPaPKfxx_param_2];
	ld.param.u64 	%rd5, [_Z10init_spinsPaPKfxx_param_3];
	mov.u32 	%r1, %ntid.x;
	mov.u32 	%r2, %ctaid.x;
	mul.wide.u32 	%rd6, %r1, %r2;
	mov.u32 	%r3, %tid.x;
	cvt.u64.u32 	%rd7, %r3;
	add.s64 	%rd1, %rd6, %rd7;
	mul.lo.s64 	%rd8, %rd5, %rd4;
	setp.ge.s64 	%p1, %rd1, %rd8;
	@%p1 bra 	$L__BB0_2;
	cvta.to.global.u64 	%rd9, %rd3;
	cvta.to.global.u64 	%rd10, %rd2;
	shl.b64 	%rd11, %rd1, 2;
	add.s64 	%rd12, %rd9, %rd11;
	ld.global.nc.f32 	%f1, [%rd12];
	setp.lt.f32 	%p2, %f1, 0f3F000000;
	selp.b16 	%rs1, -1, 1, %p2;
	add.s64 	%rd13, %rd10, %rd1;
	st.global.u8 	[%rd13], %rs1;
$L__BB0_2:
	ret;

}
	// .globl	_ZN3cub18CUB_300001_SM_10006detail11EmptyKernelIvEEvv
.visible .entry _ZN3cub18CUB_300001_SM_10006detail11EmptyKernelIvEEvv()
{


	ret;

}


// ===== COMPILED SASS (sm_100) =====

	.target	sm_100

	.elftype	@"ET_EXEC"


//--------------------- .note.nv.tkinfo           --------------------------
	.section	.note.nv.tkinfo,"",@"SHT_NOTE"
	.sectionflags	@"SHF_NOTE_NV_TKINFO"
	.tkinfo
        /*0018*/ 	.word	0x00000002
        /*0030*/ 	.string	""
        /*0030*/ 	.string	"ptxas"
        /*0030*/ 	.string	"Cuda compilation tools, release 13.0, V13.0.88"
        /*0030*/ 	.string	"Build cuda_13.0.r13.0/compiler.36424714_0"
        /*0030*/ 	.string	"-arch sm_100 -m 64 "



//--------------------- .note.nv.cuinfo           --------------------------
	.section	.note.nv.cuinfo,"",@"SHT_NOTE"
	.sectionflags	@"SHF_NOTE_NV_CUINFO"
        /*0018*/ 	.short	0x0002
        /*001a*/ 	.short	0x0064
        /*001c*/ 	.short	0x0082
	.zero		2


//--------------------- .nv.info                  --------------------------
	.section	.nv.info,"",@"SHT_CUDA_INFO"
	.align	4


	//----- nvinfo : EIATTR_REGCOUNT
	.align		4
        /*0000*/ 	.byte	0x04, 0x2f
        /*0002*/ 	.short	(.L_41 - .L_40)
	.align		4
.L_40:
        /*0004*/ 	.word	index@(_Z10init_spinsPaPKfxx)
        /*0008*/ 	.word	0x0000000a


	//----- nvinfo : EIATTR_FRAME_SIZE
	.align		4
.L_41:
        /*000c*/ 	.byte	0x04, 0x11
        /*000e*/ 	.short	(.L_43 - .L_42)
	.align		4
.L_42:
        /*0010*/ 	.word	index@(_Z10init_spinsPaPKfxx)
        /*0014*/ 	.word	0x00000000


	//----- nvinfo : EIATTR_REGCOUNT
	.align		4
.L_43:
        /*0018*/ 	.byte	0x04, 0x2f
        /*001a*/ 	.short	(.L_45 - .L_44)
	.align		4
.L_44:
        /*001c*/ 	.word	index@(_ZN3cub18CUB_300001_SM_10006detail11EmptyKernelIvEEvv)
        /*0020*/ 	.word	0x00000004


	//----- nvinfo : EIATTR_FRAME_SIZE
	.align		4
.L_45:
        /*0024*/ 	.byte	0x04, 0x11
        /*0026*/ 	.short	(.L_47 - .L_46)
	.align		4
.L_46:
        /*0028*/ 	.word	index@(_ZN3cub18CUB_300001_SM_10006detail11EmptyKernelIvEEvv)
        /*002c*/ 	.word	0x00000000


	//----- nvinfo : EIATTR_MIN_STACK_SIZE
	.align		4
.L_47:
        /*0030*/ 	.byte	0x04, 0x12
        /*0032*/ 	.short	(.L_49 - .L_48)
	.align		4
.L_48:
        /*0034*/ 	.word	index@(_ZN3cub18CUB_300001_SM_10006detail11EmptyKernelIvEEvv)
        /*0038*/ 	.word	0x00000000


	//----- nvinfo : EIATTR_MIN_STACK_SIZE
	.align		4
.L_49:
        /*003c*/ 	.byte	0x04, 0x12
        /*003e*/ 	.short	(.L_51 - .L_50)
	.align		4
.L_50:
        /*0040*/ 	.word	index@(_Z10init_spinsPaPKfxx)
        /*0044*/ 	.word	0x00000000
.L_51:


//--------------------- .nv.compat                --------------------------
	.section	.nv.compat,"",@"SHT_CUDA_COMPAT_INFO"
	.align	4
        /*0000*/ 	.byte	0x02, 0x09, 0x00, 0x00, 0x02, 0x02, 0x01, 0x00, 0x02, 0x05, 0x05, 0x00, 0x03, 0x07, 0x01, 0x01
        /*0010*/ 	.byte	0x02, 0x03, 0x00, 0x00, 0x02, 0x06, 0x01, 0x00, 0x04, 0x0b, 0x08, 0x00, 0x01, 0x00, 0x00, 0x00
        /*0020*/ 	.byte	0x00, 0x00, 0x00, 0x00


//--------------------- .nv.info._ZN3cub18CUB_300001_SM_10006detail11EmptyKernelIvEEvv --------------------------
	.section	.nv.info._ZN3cub18CUB_300001_SM_10006detail11EmptyKernelIvEEvv,"",@"SHT_CUDA_INFO"
	.sectionflags	@""
	.align	4


	//----- nvinfo : EIATTR_CUDA_API_VERSION
	.align		4
        /*0000*/ 	.byte	0x04, 0x37
        /*0002*/ 	.short	(.L_53 - .L_52)
.L_52:
        /*0004*/ 	.word	0x00000082


	//----- nvinfo : EIATTR_SPARSE_MMA_MASK
	.align		4
.L_53:
        /*0008*/ 	.byte	0x03, 0x50
        /*000a*/ 	.short	0x0000


	//----- nvinfo : EIATTR_MAXREG_COUNT
	.align		4
        /*000c*/ 	.byte	0x03, 0x1b
        /*000e*/ 	.short	0x00ff


	//----- nvinfo : EIATTR_MERCURY_ISA_VERSION
	.align		4
        /*0010*/ 	.byte	0x03, 0x5f
        /*0012*/ 	.short	0x0101


	//----- nvinfo : EIATTR_VRC_CTA_INIT_COUNT
	.align		4
        /*0014*/ 	.byte	0x02, 0x4a
	.zero		1
	.zero		1


	//----- nvinfo : EIATTR_EXIT_INSTR_OFFSETS
	.align		4
        /*0018*/ 	.byte	0x04, 0x1c
        /*001a*/ 	.short	(.L_55 - .L_54)


	//   ....[0]....
.L_54:
        /*001c*/ 	.word	0x00000010


	//----- nvinfo : EIATTR_SW_WAR
	.align		4
.L_55:
        /*0020*/ 	.byte	0x04, 0x36
        /*0022*/ 	.short	(.L_57 - .L_56)
.L_56:
        /*0024*/ 	.word	0x00000008
.L_57:


//--------------------- .nv.info._Z10init_spinsPaPKfxx --------------------------
	.section	.nv.info._Z10init_spinsPaPKfxx,"",@"SHT_CUDA_INFO"
	.sectionflags	@""
	.align	4


	//----- nvinfo : EIATTR_CUDA_API_VERSION
	.align		4
        /*0000*/ 	.byte	0x04, 0x37
        /*0002*/ 	.short	(.L_59 - .L_58)
.L_58:
        /*0004*/ 	.word	0x00000082


	//----- nvinfo : EIATTR_KPARAM_INFO
	.align		4
.L_59:
        /*0008*/ 	.byte	0x04, 0x17
        /*000a*/ 	.short	(.L_61 - .L_60)
.L_60:
        /*000c*/ 	.word	0x00000000
        /*0010*/ 	.short	0x0003
        /*0012*/ 	.short	0x0018
        /*0014*/ 	.byte	0x00, 0xf0, 0x21, 0x00


	//----- nvinfo : EIATTR_KPARAM_INFO
	.align		4
.L_61:
        /*0018*/ 	.byte	0x04, 0x17
        /*001a*/ 	.short	(.L_63 - .L_62)
.L_62:
        /*001c*/ 	.word	0x00000000
        /*0020*/ 	.short	0x0002
        /*0022*/ 	.short	0x0010
        /*0024*/ 	.byte	0x00, 0xf0, 0x21, 0x00


	//----- nvinfo : EIATTR_KPARAM_INFO
	.align		4
.L_63:
        /*0028*/ 	.byte	0x04, 0x17
        /*002a*/ 	.short	(.L_65 - .L_64)
.L_64:
        /*002c*/ 	.word	0x00000000
        /*0030*/ 	.short	0x0001
        /*0032*/ 	.short	0x0008
        /*0034*/ 	.byte	0x00, 0xf5, 0x21, 0x00


	//----- nvinfo : EIATTR_KPARAM_INFO
	.align		4
.L_65:
        /*0038*/ 	.byte	0x04, 0x17
        /*003a*/ 	.short	(.L_67 - .L_66)
.L_66:
        /*003c*/ 	.word	0x00000000
        /*0040*/ 	.short	0x0000
        /*0042*/ 	.short	0x0000
        /*0044*/ 	.byte	0x00, 0xf5, 0x21, 0x00


	//----- nvinfo : EIATTR_SPARSE_MMA_MASK
	.align		4
.L_67:
        /*0048*/ 	.byte	0x03, 0x50
        /*004a*/ 	.short	0x0000


	//----- nvinfo : EIATTR_MAXREG_COUNT
	.align		4
        /*004c*/ 	.byte	0x03, 0x1b
        /*004e*/ 	.short	0x00ff


	//----- nvinfo : EIATTR_MERCURY_ISA_VERSION
	.align		4
        /*0050*/ 	.byte	0x03, 0x5f
        /*0052*/ 	.short	0x0101


	//----- nvinfo : EIATTR_VRC_CTA_INIT_COUNT
	.align		4
        /*0054*/ 	.byte	0x02, 0x4a
	.zero		1
	.zero		1


	//----- nvinfo : EIATTR_EXIT_INSTR_OFFSETS
	.align		4
        /*0058*/ 	.byte	0x04, 0x1c
        /*005a*/ 	.short	(.L_69 - .L_68)


	//   ....[0]....
.L_68:
        /*005c*/ 	.word	0x000000d0


	//   ....[1]....
        /*0060*/ 	.word	0x00000190


	//----- nvinfo : EIATTR_CBANK_PARAM_SIZE
	.align		4
.L_69:
        /*0064*/ 	.byte	0x03, 0x19
        /*0066*/ 	.short	0x0020


	//----- nvinfo : EIATTR_PARAM_CBANK
	.align		4
        /*0068*/ 	.byte	0x04, 0x0a
        /*006a*/ 	.short	(.L_71 - .L_70)
	.align		4
.L_70:
        /*006c*/ 	.word	index@(.nv.constant0._Z10init_spinsPaPKfxx)
        /*0070*/ 	.short	0x0380
        /*0072*/ 	.short	0x0020


	//----- nvinfo : EIATTR_SW_WAR
	.align		4
.L_71:
        /*0074*/ 	.byte	0x04, 0x36
        /*0076*/ 	.short	(.L_73 - .L_72)
.L_72:
        /*0078*/ 	.word	0x00000008
.L_73:


//--------------------- .nv.callgraph             --------------------------
	.section	.nv.callgraph,"",@"SHT_CUDA_CALLGRAPH"
	.align	4
	.sectionentsize	8
	.align		4
        /*0000*/ 	.word	0x00000000
	.align		4
        /*0004*/ 	.word	0xffffffff
	.align		4
        /*0008*/ 	.word	0x00000000
	.align		4
        /*000c*/ 	.word	0xfffffffe
	.align		4
        /*0010*/ 	.word	0x00000000
	.align		4
        /*0014*/ 	.word	0xfffffffd
	.align		4
        /*0018*/ 	.word	0x00000000
	.align		4
        /*001c*/ 	.word	0xfffffffc


//--------------------- .nv.constant4             --------------------------
	.section	.nv.constant4,"a",@progbits
	.align	8
	.align		8
.nv.constant4:
        /*0000*/ 	.dword	_ZN34_INTERNAL_13563594_4_k_cu_1478c9674cuda3std3__45__cpo5beginE
	.align		8
        /*0008*/ 	.dword	_ZN34_INTERNAL_13563594_4_k_cu_1478c9674cuda3std3__45__cpo3endE
	.align		8
        /*0010*/ 	.dword	_ZN34_INTERNAL_13563594_4_k_cu_1478c9674cuda3std3__45__cpo6cbeginE
	.align		8
        /*0018*/ 	.dword	_ZN34_INTERNAL_13563594_4_k_cu_1478c9674cuda3std3__45__cpo4cendE
	.align		8
        /*0020*/ 	.dword	_ZN34_INTERNAL_13563594_4_k_cu_1478c9674cuda3std3__45__cpo6rbeginE
	.align		8
        /*0028*/ 	.dword	_ZN34_INTERNAL_13563594_4_k_cu_1478c9674cuda3std3__45__cpo4rendE
	.align		8
        /*0030*/ 	.dword	_ZN34_INTERNAL_13563594_4_k_cu_1478c9674cuda3std3__45__cpo7crbeginE
	.align		8
        /*0038*/ 	.dword	_ZN34_INTERNAL_13563594_4_k_cu_1478c9674cuda3std3__45__cpo5crendE
	.align		8
        /*0040*/ 	.dword	_ZN34_INTERNAL_13563594_4_k_cu_1478c9674cuda3std3__436_GLOBAL__N__13563594_4_k_cu_1478c9676ignoreE
	.align		8
        /*0048*/ 	.dword	_ZN34_INTERNAL_13563594_4_k_cu_1478c9674cuda3std3__419piecewise_constructE
	.align		8
        /*0050*/ 	.dword	_ZN34_INTERNAL_13563594_4_k_cu_1478c9674cuda3std3__48in_placeE
	.align		8
        /*0058*/ 	.dword	_ZN34_INTERNAL_13563594_4_k_cu_1478c9674cuda3std3__420unreachable_sentinelE
	.align		8
        /*0060*/ 	.dword	_ZN34_INTERNAL_13563594_4_k_cu_1478c9674cuda3std3__47nulloptE
	.align		8
        /*0068*/ 	.dword	_ZN34_INTERNAL_13563594_4_k_cu_1478c9674cuda3std3__48unexpectE
	.align		8
        /*0070*/ 	.dword	_ZN34_INTERNAL_13563594_4_k_cu_1478c9674cuda3std6ranges3__45__cpo4swapE
	.align		8
        /*0078*/ 	.dword	_ZN34_INTERNAL_13563594_4_k_cu_1478c9674cuda3std6ranges3__45__cpo9iter_moveE
	.align		8
        /*0080*/ 	.dword	_ZN34_INTERNAL_13563594_4_k_cu_1478c9674cuda3std6ranges3__45__cpo5beginE
	.align		8
        /*0088*/ 	.dword	_ZN34_INTERNAL_13563594_4_k_cu_1478c9674cuda3std6ranges3__45__cpo3endE
	.align		8
        /*0090*/ 	.dword	_ZN34_INTERNAL_13563594_4_k_cu_1478c9674cuda3std6ranges3__45__cpo6cbeginE
	.align		8
        /*0098*/ 	.dword	_ZN34_INTERNAL_13563594_4_k_cu_1478c9674cuda3std6ranges3__45__cpo4cendE
	.align		8
        /*00a0*/ 	.dword	_ZN34_INTERNAL_13563594_4_k_cu_1478c9674cuda3std6ranges3__45__cpo7advanceE
	.align		8
        /*00a8*/ 	.dword	_ZN34_INTERNAL_13563594_4_k_cu_1478c9674cuda3std6ranges3__45__cpo9iter_swapE
	.align		8
        /*00b0*/ 	.dword	_ZN34_INTERNAL_13563594_4_k_cu_1478c9674cuda3std6ranges3__45__cpo4nextE
	.align		8
        /*00b8*/ 	.dword	_ZN34_INTERNAL_13563594_4_k_cu_1478c9674cuda3std6ranges3__45__cpo4prevE
	.align		8
        /*00c0*/ 	.dword	_ZN34_INTERNAL_13563594_4_k_cu_1478c9674cuda3std6ranges3__45__cpo4dataE
	.align		8
        /*00c8*/ 	.dword	_ZN34_INTERNAL_13563594_4_k_cu_1478c9674cuda3std6ranges3__45__cpo5cdataE
	.align		8
        /*00d0*/ 	.dword	_ZN34_INTERNAL_13563594_4_k_cu_1478c9674cuda3std6ranges3__45__cpo4sizeE
	.align		8
        /*00d8*/ 	.dword	_ZN34_INTERNAL_13563594_4_k_cu_1478c9674cuda3std6ranges3__45__cpo5ssizeE
	.align		8
        /*00e0*/ 	.dword	_ZN34_INTERNAL_13563594_4_k_cu_1478c9674cuda3std6ranges3__45__cpo8distanceE
	.align		8
        /*00e8*/ 	.dword	_ZN34_INTERNAL_13563594_4_k_cu_1478c9676thrust24THRUST_300001_SM_1000_NS6system6detail10sequential3seqE
	.align		8
        /*00f0*/ 	.dword	_ZN34_INTERNAL_13563594_4_k_cu_1478c9676thrust24THRUST_300001_SM_1000_NS12placeholders2_1E
	.align		8
        /*00f8*/ 	.dword	_ZN34_INTERNAL_13563594_4_k_cu_1478c9676thrust24THRUST_300001_SM_1000_NS12placeholders2_2E
	.align		8
        /*0100*/ 	.dword	_ZN34_INTERNAL_13563594_4_k_cu_1478c9676thrust24THRUST_300001_SM_1000_NS12placeholders2_3E
	.align		8
        /*0108*/ 	.dword	_ZN34_INTERNAL_13563594_4_k_cu_1478c9676thrust24THRUST_300001_SM_1000_NS12placeholders2_4E
	.align		8
        /*0110*/ 	.dword	_ZN34_INTERNAL_13563594_4_k_cu_1478c9676thrust24THRUST_300001_SM_1000_NS12placeholders2_5E
	.align		8
        /*0118*/ 	.dword	_ZN34_INTERNAL_13563594_4_k_cu_1478c9676thrust24THRUST_300001_SM_1000_NS12placeholders2_6E
	.align		8
        /*0120*/ 	.dword	_ZN34_INTERNAL_13563594_4_k_cu_1478c9676thrust24THRUST_300001_SM_1000_NS12placeholders2_7E
	.align		8
        /*0128*/ 	.dword	_ZN34_INTERNAL_13563594_4_k_cu_1478c9676thrust24THRUST_300001_SM_1000_NS12placeholders2_8E
	.align		8
        /*0130*/ 	.dword	_ZN34_INTERNAL_13563594_4_k_cu_1478c9676thrust24THRUST_300001_SM_1000_NS12placeholders2_9E
	.align		8
        /*0138*/ 	.dword	_ZN34_INTERNAL_13563594_4_k_cu_1478c9676thrust24THRUST_300001_SM_1000_NS12placeholders3_10E


//--------------------- .text._ZN3cub18CUB_300001_SM_10006detail11EmptyKernelIvEEvv --------------------------
	.section	.text._ZN3cub18CUB_300001_SM_10006detail11EmptyKernelIvEEvv,"ax",@progbits
	.align	128
        .global         _ZN3cub18CUB_300001_SM_10006detail11EmptyKernelIvEEvv
        .type           _ZN3cub18CUB_300001_SM_10006detail11EmptyKernelIvEEvv,@function
        .size           _ZN3cub18CUB_300001_SM_10006detail11EmptyKernelIvEEvv,(.L_x_2 - _ZN3cub18CUB_300001_SM_10006detail11EmptyKernelIvEEvv)
        .other          _ZN3cub18CUB_300001_SM_10006detail11EmptyKernelIvEEvv,@"STO_CUDA_ENTRY STV_DEFAULT"
_ZN3cub18CUB_300001_SM_10006detail11EmptyKernelIvEEvv:
.text._ZN3cub18CUB_300001_SM_10006detail11EmptyKernelIvEEvv:
[----:B------:R-:W-:Y:S01]  /*0000*/  LDC R1, c[0x0][0x37c] ;  /* 0x0000df00ff017b82 */ /* 0x000fe20000000800 */
[----:B------:R-:W-:Y:S05]  /*0010*/  EXIT ;  /* 0x000000000000794d */ /* 0x000fea0003800000 */
.L_x_0:
[----:B------:R-:W-:-:S00]  /*0020*/  BRA `(.L_x_0) ;  /* 0xfffffffc00fc7947 */ /* 0x000fc0000383ffff */
[----:B------:R-:W-:-:S00]  /*0030*/  NOP ;  /* 0x0000000000007918 */ /* 0x000fc00000000000 */
        /* <DEDUP_REMOVED lines=12> */
.L_x_2:


//--------------------- .text._Z10init_spinsPaPKfxx --------------------------
	.section	.text._Z10init_spinsPaPKfxx,"ax",@progbits
	.align	128
        .global         _Z10init_spinsPaPKfxx
        .type           _Z10init_spinsPaPKfxx,@function
        .size           _Z10init_spinsPaPKfxx,(.L_x_3 - _Z10init_spinsPaPKfxx)
        .other          _Z10init_spinsPaPKfxx,@"STO_CUDA_ENTRY STV_DEFAULT"
_Z10init_spinsPaPKfxx:
.text._Z10init_spinsPaPKfxx:
[----:B------:R-:W-:Y:S01]  /*0000*/  LDC R1, c[0x0][0x37c] ;  /* 0x0000df00ff017b82 */ /* 0x000fe20000000800 */
[----:B------:R-:W0:Y:S01]  /*0010*/  S2R R5, SR_CTAID.X ;  /* 0x0000000000057919 */ /* 0x000e220000002500 */
[----:B------:R-:W1:Y:S01]  /*0020*/  LDCU.128 UR8, c[0x0][0x390] ;  /* 0x00007200ff0877ac */ /* 0x000e620008000c00 */
[----:B------:R-:W-:Y:S01]  /*0030*/  IMAD.MOV.U32 R3, RZ, RZ, RZ ;  /* 0x000000ffff037224 */ /* 0x000fe200078e00ff */
[----:B------:R-:W0:Y:S01]  /*0040*/  S2R R2, SR_TID.X ;  /* 0x0000000000027919 */ /* 0x000e220000002100 */
[----:B------:R-:W0:Y:S01]  /*0050*/  LDCU UR7, c[0x0][0x360] ;  /* 0x00006c00ff0777ac */ /* 0x000e220008000800 */
[----:B-1----:R-:W-:Y:S02]  /*0060*/  UIMAD UR6, UR11, UR8, URZ ;  /* 0x000000080b0672a4 */ /* 0x002fe4000f8e02ff */
[----:B------:R-:W-:Y:S02]  /*0070*/  UIMAD.WIDE.U32 UR4, UR10, UR8, URZ ;  /* 0x000000080a0472a5 */ /* 0x000fe4000f8e00ff */
[----:B------:R-:W-:-:S04]  /*0080*/  UIMAD UR6, UR10, UR9, UR6 ;  /* 0x000000090a0672a4 */ /* 0x000fc8000f8e0206 */
[----:B------:R-:W-:Y:S01]  /*0090*/  UIADD3 UR5, UPT, UPT, UR5, UR6, URZ ;  /* 0x0000000605057290 */ /* 0x000fe2000fffe0ff */
[----:B0-----:R-:W-:-:S03]  /*00a0*/  IMAD.WIDE.U32 R2, R5, UR7, R2 ;  /* 0x0000000705027c25 */ /* 0x001fc6000f8e0002 */
[----:B------:R-:W-:-:S04]  /*00b0*/  ISETP.GE.U32.AND P0, PT, R2, UR4, PT ;  /* 0x0000000402007c0c */ /* 0x000fc8000bf06070 */
[----:B------:R-:W-:-:S13]  /*00c0*/  ISETP.GE.AND.EX P0, PT, R3, UR5, PT, P0 ;  /* 0x0000000503007c0c */ /* 0x000fda000bf06300 */
[----:B------:R-:W-:Y:S05]  /*00d0*/  @P0 EXIT ;  /* 0x000000000000094d */ /* 0x000fea0003800000 */
[----:B------:R-:W0:Y:S01]  /*00e0*/  LDCU.128 UR8, c[0x0][0x380] ;  /* 0x00007000ff0877ac */ /* 0x000e220008000c00 */
[----:B------:R-:W1:Y:S01]  /*00f0*/  LDCU.64 UR4, c[0x0][0x358] ;  /* 0x00006b00ff0477ac */ /* 0x000e620008000a00 */
[----:B0-----:R-:W-:-:S04]  /*0100*/  LEA R4, P0, R2, UR10, 0x2 ;  /* 0x0000000a02047c11 */ /* 0x001fc8000f8010ff */
[----:B------:R-:W-:-:S05]  /*0110*/  LEA.HI.X R5, R2, UR11, R3, 0x2, P0 ;  /* 0x0000000b02057c11 */ /* 0x000fca00080f1403 */
[----:B-1----:R-:W2:Y:S01]  /*0120*/  LDG.E.CONSTANT R4, desc[UR4][R4.64] ;  /* 0x0000000404047981 */ /* 0x002ea2000c1e9900 */
[----:B------:R-:W-:Y:S01]  /*0130*/  IMAD.MOV.U32 R7, RZ, RZ, 0xffff ;  /* 0x0000ffffff077424 */ /* 0x000fe200078e00ff */
[----:B------:R-:W-:-:S04]  /*0140*/  IADD3 R2, P1, PT, R2, UR8, RZ ;  /* 0x0000000802027c10 */ /* 0x000fc8000ff3e0ff */
[----:B------:R-:W-:Y:S02]  /*0150*/  IADD3.X R3, PT, PT, R3, UR9, RZ, P1, !PT ;  /* 0x0000000903037c10 */ /* 0x000fe40008ffe4ff */
[----:B--2---:R-:W-:-:S04]  /*0160*/  FSETP.GEU.AND P0, PT, R4, 0.5, PT ;  /* 0x3f0000000400780b */ /* 0x004fc80003f0e000 */
[----:B------:R-:W-:-:S05]  /*0170*/  SEL R7, R7, 0x1, !P0 ;  /* 0x0000000107077807 */ /* 0x000fca0004000000 */
[----:B------:R-:W-:Y:S01]  /*0180*/  STG.E.U8 desc[UR4][R2.64], R7 ;  /* 0x0000000702007986 */ /* 0x000fe2000c101104 */
[----:B------:R-:W-:Y:S05]  /*0190*/  EXIT ;  /* 0x000000000000794d */ /* 0x000fea0003800000 */
.L_x_1:
        /* <DEDUP_REMOVED lines=14> */
.L_x_3:


//--------------------- .nv.shared.reserved.0     --------------------------
	.section	.nv.shared.reserved.0,"aw",@nobits
	.weak		__nv_reservedSMEM_offset_0_alias
	.size		__nv_reservedSMEM_offset_0_alias, 0, 64
	.other		__nv_reservedSMEM_offset_0_alias,@"STO_CUDA_RESERVED_SHARED STV_DEFAULT"
__nv_reservedSMEM_offset_0_alias:
	.zero		0
	.zero		64


//--------------------- .nv.global                --------------------------
	.section	.nv.global,"aw",@nobits
.nv.global:
	.type		_ZN34_INTERNAL_13563594_4_k_cu_1478c9676thrust24THRUST_300001_SM_1000_NS12placeholders2_5E,@object
	.size		_ZN34_INTERNAL_13563594_4_k_cu_1478c9676thrust24THRUST_300001_SM_1000_NS12placeholders2_5E,(_ZN34_INTERNAL_13563594_4_k_cu_1478c9674cuda3std3__45__cpo6cbeginE - _ZN34_INTERNAL_13563594_4_k_cu_1478c9676thrust24THRUST_300001_SM_1000_NS12placeholders2_5E)
_ZN34_INTERNAL_13563594_4_k_cu_1478c9676thrust24THRUST_300001_SM_1000_NS12placeholders2_5E:
	.zero		1
	.type		_ZN34_INTERNAL_13563594_4_k_cu_1478c9674cuda3std3__45__cpo6cbeginE,@object
	.size		_ZN34_INTERNAL_13563594_4_k_cu_1478c9674cuda3std3__45__cpo6cbeginE,(_ZN34_INTERNAL_13563594_4_k_cu_1478c9674cuda3std6ranges3__45__cpo6cbeginE - _ZN34_INTERNAL_13563594_4_k_cu_1478c9674cuda3std3__45__cpo6cbeginE)
_ZN34_INTERNAL_13563594_4_k_cu_1478c9674cuda3std3__45__cpo6cbeginE:
	.zero		1
	.type		_ZN34_INTERNAL_13563594_4_k_cu_1478c9674cuda3std6ranges3__45__cpo6cbeginE,@object
	.size		_ZN34_INTERNAL_13563594_4_k_cu_1478c9674cuda3std6ranges3__45__cpo6cbeginE,(_ZN34_INTERNAL_13563594_4_k_cu_1478c9674cuda3std3__48in_placeE - _ZN34_INTERNAL_13563594_4_k_cu_1478c9674cuda3std6ranges3__45__cpo6cbeginE)
_ZN34_INTERNAL_13563594_4_k_cu_1478c9674cuda3std6ranges3__45__cpo6cbeginE:
	.zero		1
	.type		_ZN34_INTERNAL_13563594_4_k_cu_1478c9674cuda3std3__48in_placeE,@object
	.size		_ZN34_INTERNAL_13563594_4_k_cu_1478c9674cuda3std3__48in_placeE,(_ZN34_INTERNAL_13563594_4_k_cu_1478c9674cuda3std6ranges3__45__cpo4sizeE - _ZN34_INTERNAL_13563594_4_k_cu_1478c9674cuda3std3__48in_placeE)
_ZN34_INTERNAL_13563594_4_k_cu_1478c9674cuda3std3__48in_placeE:
	.zero		1
	.type		_ZN34_INTERNAL_13563594_4_k_cu_1478c9674cuda3std6ranges3__45__cpo4sizeE,@object
	.size		_ZN34_INTERNAL_13563594_4_k_cu_1478c9674cuda3std6ranges3__45__cpo4sizeE,(_ZN34_INTERNAL_13563594_4_k_cu_1478c9676thrust24THRUST_300001_SM_1000_NS12placeholders2_9E - _ZN34_INTERNAL_13563594_4_k_cu_1478c9674cuda3std6ranges3__45__cpo4sizeE)
_ZN34_INTERNAL_13563594_4_k_cu_1478c9674cuda3std6ranges3__45__cpo4sizeE:
	.zero		1
	.type		_ZN34_INTERNAL_13563594_4_k_cu_1478c9676thrust24THRUST_300001_SM_1000_NS12placeholders2_9E,@object
	.size		_ZN34_INTERNAL_13563594_4_k_cu_1478c9676thrust24THRUST_300001_SM_1000_NS12placeholders2_9E,(_ZN34_INTERNAL_13563594_4_k_cu_1478c9674cuda3std3__45__cpo7crbeginE - _ZN34_INTERNAL_13563594_4_k_cu_1478c9676thrust24THRUST_300001_SM_1000_NS12placeholders2_9E)
_ZN34_INTERNAL_13563594_4_k_cu_1478c9676thrust24THRUST_300001_SM_1000_NS12placeholders2_9E:
	.zero		1
	.type		_ZN34_INTERNAL_13563594_4_k_cu_1478c9674cuda3std3__45__cpo7crbeginE,@object
	.size		_ZN34_INTERNAL_13563594_4_k_cu_1478c9674cuda3std3__45__cpo7crbeginE,(_ZN34_INTERNAL_13563594_4_k_cu_1478c9674cuda3std6ranges3__45__cpo4nextE - _ZN34_INTERNAL_13563594_4_k_cu_1478c9674cuda3std3__45__cpo7crbeginE)
_ZN34_INTERNAL_13563594_4_k_cu_1478c9674cuda3std3__45__cpo7crbeginE:
	.zero		1
	.type		_ZN34_INTERNAL_13563594_4_k_cu_1478c9674cuda3std6ranges3__45__cpo4nextE,@object
	.size		_ZN34_INTERNAL_13563594_4_k_cu_1478c9674cuda3std6ranges3__45__cpo4nextE,(_ZN34_INTERNAL_13563594_4_k_cu_1478c9674cuda3std6ranges3__45__cpo4swapE - _ZN34_INTERNAL_13563594_4_k_cu_1478c9674cuda3std6ranges3__45__cpo4nextE)
_ZN34_INTERNAL_13563594_4_k_cu_1478c9674cuda3std6ranges3__45__cpo4nextE:
	.zero		1
	.type		_ZN34_INTERNAL_13563594_4_k_cu_1478c9674cuda3std6ranges3__45__cpo4swapE,@object
	.size		_ZN34_INTERNAL_13563594_4_k_cu_1478c9674cuda3std6ranges3__45__cpo4swapE,(_ZN34_INTERNAL_13563594_4_k_cu_1478c9676thrust24THRUST_300001_SM_1000_NS12placeholders2_1E - _ZN34_INTERNAL_13563594_4_k_cu_1478c9674cuda3std6ranges3__45__cpo4swapE)
_ZN34_INTERNAL_13563594_4_k_cu_1478c9674cuda3std6ranges3__45__cpo4swapE:
	.zero		1
	.type		_ZN34_INTERNAL_13563594_4_k_cu_1478c9676thrust24THRUST_300001_SM_1000_NS12placeholders2_1E,@object
	.size		_ZN34_INTERNAL_13563594_4_k_cu_1478c9676thrust24THRUST_300001_SM_1000_NS12placeholders2_1E,(_ZN34_INTERNAL_13563594_4_k_cu_1478c9676thrust24THRUST_300001_SM_1000_NS12placeholders2_3E - _ZN34_INTERNAL_13563594_4_k_cu_1478c9676thrust24THRUST_300001_SM_1000_NS12placeholders2_1E)
_ZN34_INTERNAL_13563594_4_k_cu_1478c9676thrust24THRUST_300001_SM_1000_NS12placeholders2_1E:
	.zero		1
	.type		_ZN34_INTERNAL_13563594_4_k_cu_1478c9676thrust24THRUST_300001_SM_1000_NS12placeholders2_3E,@object
	.size		_ZN34_INTERNAL_13563594_4_k_cu_1478c9676thrust24THRUST_300001_SM_1000_NS12placeholders2_3E,(_ZN34_INTERNAL_13563594_4_k_cu_1478c9674cuda3std3__45__cpo5beginE - _ZN34_INTERNAL_13563594_4_k_cu_1478c9676thrust24THRUST_300001_SM_1000_NS12placeholders2_3E)
_ZN34_INTERNAL_13563594_4_k_cu_1478c9676thrust24THRUST_300001_SM_1000_NS12placeholders2_3E:
	.zero		1
	.type		_ZN34_INTERNAL_13563594_4_k_cu_1478c9674cuda3std3__45__cpo5beginE,@object
	.size		_ZN34_INTERNAL_13563594_4_k_cu_1478c9674cuda3std3__45__cpo5beginE,(_ZN34_INTERNAL_13563594_4_k_cu_1478c9674cuda3std6ranges3__45__cpo5beginE - _ZN34_INTERNAL_13563594_4_k_cu_1478c9674cuda3std3__45__cpo5beginE)
_ZN34_INTERNAL_13563594_4_k_cu_1478c9674cuda3std3__45__cpo5beginE:
	.zero		1
	.type		_ZN34_INTERNAL_13563594_4_k_cu_1478c9674cuda3std6ranges3__45__cpo5beginE,@object
	.size		_ZN34_INTERNAL_13563594_4_k_cu_1478c9674cuda3std6ranges3__45__cpo5beginE,(_ZN34_INTERNAL_13563594_4_k_cu_1478c9674cuda3std3__436_GLOBAL__N__13563594_4_k_cu_1478c9676ignoreE - _ZN34_INTERNAL_13563594_4_k_cu_1478c9674cuda3std6ranges3__45__cpo5beginE)
_ZN34_INTERNAL_13563594_4_k_cu_1478c9674cuda3std6ranges3__45__cpo5beginE:
	.zero		1
	.type		_ZN34_INTERNAL_13563594_4_k_cu_1478c9674cuda3std3__436_GLOBAL__N__13563594_4_k_cu_1478c9676ignoreE,@object
	.size		_ZN34_INTERNAL_13563594_4_k_cu_1478c9674cuda3std3__436_GLOBAL__N__13563594_4_k_cu_1478c9676ignoreE,(_ZN34_INTERNAL_13563594_4_k_cu_1478c9674cuda3std6ranges3__45__cpo4dataE - _ZN34_INTERNAL_13563594_4_k_cu_1478c9674cuda3std3__436_GLOBAL__N__13563594_4_k_cu_1478c9676ignoreE)
_ZN34_INTERNAL_13563594_4_k_cu_1478c9674cuda3std3__436_GLOBAL__N__13563594_4_k_cu_1478c9676ignoreE:
	.zero		1
	.type		_ZN34_INTERNAL_13563594_4_k_cu_1478c9674cuda3std6ranges3__45__cpo4dataE,@object
	.size		_ZN34_INTERNAL_13563594_4_k_cu_1478c9674cuda3std6ranges3__45__cpo4dataE,(_ZN34_INTERNAL_13563594_4_k_cu_1478c9676thrust24THRUST_300001_SM_1000_NS12placeholders2_7E - _ZN34_INTERNAL_13563594_4_k_cu_1478c9674cuda3std6ranges3__45__cpo4dataE)
_ZN34_INTERNAL_13563594_4_k_cu_1478c9674cuda3std6ranges3__45__cpo4dataE:
	.zero		1
	.type		_ZN34_INTERNAL_13563594_4_k_cu_1478c9676thrust24THRUST_300001_SM_1000_NS12placeholders2_7E,@object
	.size		_ZN34_INTERNAL_13563594_4_k_cu_1478c9676thrust24THRUST_300001_SM_1000_NS12placeholders2_7E,(_ZN34_INTERNAL_13563594_4_k_cu_1478c9674cuda3std3__45__cpo6rbeginE - _ZN34_INTERNAL_13563594_4_k_cu_1478c9676thrust24THRUST_300001_SM_1000_NS12placeholders2_7E)
_ZN34_INTERNAL_13563594_4_k_cu_1478c9676thrust24THRUST_300001_SM_1000_NS12placeholders2_7E:
	.zero		1
	.type		_ZN34_INTERNAL_13563594_4_k_cu_1478c9674cuda3std3__45__cpo6rbeginE,@object
	.size		_ZN34_INTERNAL_13563594_4_k_cu_1478c9674cuda3std3__45__cpo6rbeginE,(_ZN34_INTERNAL_13563594_4_k_cu_1478c9674cuda3std6ranges3__45__cpo7advanceE - _ZN34_INTERNAL_13563594_4_k_cu_1478c9674cuda3std3__45__cpo6rbeginE)
_ZN34_INTERNAL_13563594_4_k_cu_1478c9674cuda3std3__45__cpo6rbeginE:
	.zero		1
	.type		_ZN34_INTERNAL_13563594_4_k_cu_1478c9674cuda3std6ranges3__45__cpo7advanceE,@object
	.size		_ZN34_INTERNAL_13563594_4_k_cu_1478c9674cuda3std6ranges3__45__cpo7advanceE,(_ZN34_INTERNAL_13563594_4_k_cu_1478c9674cuda3std3__47nulloptE - _ZN34_INTERNAL_13563594_4_k_cu_1478c9674cuda3std6ranges3__45__cpo7advanceE)
_ZN34_INTERNAL_13563594_4_k_cu_1478c9674cuda3std6ranges3__45__cpo7advanceE:
	.zero		1
	.type		_ZN34_INTERNAL_13563594_4_k_cu_1478c9674cuda3std3__47nulloptE,@object
	.size		_ZN34_INTERNAL_13563594_4_k_cu_1478c9674cuda3std3__47nulloptE,(_ZN34_INTERNAL_13563594_4_k_cu_1478c9674cuda3std6ranges3__45__cpo8distanceE - _ZN34_INTERNAL_13563594_4_k_cu_1478c9674cuda3std3__47nulloptE)
_ZN34_INTERNAL_13563594_4_k_cu_1478c9674cuda3std3__47nulloptE:
	.zero		1
	.type		_ZN34_INTERNAL_13563594_4_k_cu_1478c9674cuda3std6ranges3__45__cpo8distanceE,@object
	.size		_ZN34_INTERNAL_13563594_4_k_cu_1478c9674cuda3std6ranges3__45__cpo8distanceE,(_ZN34_INTERNAL_13563594_4_k_cu_1478c9676thrust24THRUST_300001_SM_1000_NS12placeholders2_6E - _ZN34_INTERNAL_13563594_4_k_cu_1478c9674cuda3std6ranges3__45__cpo8distanceE)
_ZN34_INTERNAL_13563594_4_k_cu_1478c9674cuda3std6ranges3__45__cpo8distanceE:
	.zero		1
	.type		_ZN34_INTERNAL_13563594_4_k_cu_1478c9676thrust24THRUST_300001_SM_1000_NS12placeholders2_6E,@object
	.size		_ZN34_INTERNAL_13563594_4_k_cu_1478c9676thrust24THRUST_300001_SM_1000_NS12placeholders2_6E,(_ZN34_INTERNAL_13563594_4_k_cu_1478c9674cuda3std3__45__cpo4cendE - _ZN34_INTERNAL_13563594_4_k_cu_1478c9676thrust24THRUST_300001_SM_1000_NS12placeholders2_6E)
_ZN34_INTERNAL_13563594_4_k_cu_1478c9676thrust24THRUST_300001_SM_1000_NS12placeholders2_6E:
	.zero		1
	.type		_ZN34_INTERNAL_13563594_4_k_cu_1478c9674cuda3std3__45__cpo4cendE,@object
	.size		_ZN34_INTERNAL_13563594_4_k_cu_1478c9674cuda3std3__45__cpo4cendE,(_ZN34_INTERNAL_13563594_4_k_cu_1478c9674cuda3std6ranges3__45__cpo4cendE - _ZN34_INTERNAL_13563594_4_k_cu_1478c9674cuda3std3__45__cpo4cendE)
_ZN34_INTERNAL_13563594_4_k_cu_1478c9674cuda3std3__45__cpo4cendE:
	.zero		1
	.type		_ZN34_INTERNAL_13563594_4_k_cu_1478c9674cuda3std6ranges3__45__cpo4cendE,@object
	.size		_ZN34_INTERNAL_13563594_4_k_cu_1478c9674cuda3std6ranges3__45__cpo4cendE,(_ZN34_INTERNAL_13563594_4_k_cu_1478c9674cuda3std3__420unreachable_sentinelE - _ZN34_INTERNAL_13563594_4_k_cu_1478c9674cuda3std6ranges3__45__cpo4cendE)
_ZN34_INTERNAL_13563594_4_k_cu_1478c9674cuda3std6ranges3__45__cpo4cendE:
	.zero		1
	.type		_ZN34_INTERNAL_13563594_4_k_cu_1478c9674cuda3std3__420unreachable_sentinelE,@object
	.size		_ZN34_INTERNAL_13563594_4_k_cu_1478c9674cuda3std3__420unreachable_sentinelE,(_ZN34_INTERNAL_13563594_4_k_cu_1478c9674cuda3std6ranges3__45__cpo5ssizeE - _ZN34_INTERNAL_13563594_4_k_cu_1478c9674cuda3std3__420unreachable_sentinelE)
_ZN34_INTERNAL_13563594_4_k_cu_1478c9674cuda3std3__420unreachable_sentinelE:
	.zero		1
	.type		_ZN34_INTERNAL_13563594_4_k_cu_1478c9674cuda3std6ranges3__45__cpo5ssizeE,@object
	.size		_ZN34_INTERNAL_13563594_4_k_cu_1478c9674cuda3std6ranges3__45__cpo5ssizeE,(_ZN34_INTERNAL_13563594_4_k_cu_1478c9676thrust24THRUST_300001_SM_1000_NS12placeholders3_10E - _ZN34_INTERNAL_13563594_4_k_cu_1478c9674cuda3std6ranges3__45__cpo5ssizeE)
_ZN34_INTERNAL_13563594_4_k_cu_1478c9674cuda3std6ranges3__45__cpo5ssizeE:
	.zero		1
	.type		_ZN34_INTERNAL_13563594_4_k_cu_1478c9676thrust24THRUST_300001_SM_1000_NS12placeholders3_10E,@object
	.size		_ZN34_INTERNAL_13563594_4_k_cu_1478c9676thrust24THRUST_300001_SM_1000_NS12placeholders3_10E,(_ZN34_INTERNAL_13563594_4_k_cu_1478c9674cuda3std3__45__cpo5crendE - _ZN34_INTERNAL_13563594_4_k_cu_1478c9676thrust24THRUST_300001_SM_1000_NS12placeholders3_10E)
_ZN34_INTERNAL_13563594_4_k_cu_1478c9676thrust24THRUST_300001_SM_1000_NS12placeholders3_10E:
	.zero		1
	.type		_ZN34_INTERNAL_13563594_4_k_cu_1478c9674cuda3std3__45__cpo5crendE,@object
	.size		_ZN34_INTERNAL_13563594_4_k_cu_1478c9674cuda3std3__45__cpo5crendE,(_ZN34_INTERNAL_13563594_4_k_cu_1478c9674cuda3std6ranges3__45__cpo4prevE - _ZN34_INTERNAL_13563594_4_k_cu_1478c9674cuda3std3__45__cpo5crendE)
_ZN34_INTERNAL_13563594_4_k_cu_1478c9674cuda3std3__45__cpo5crendE:
	.zero		1
	.type		_ZN34_INTERNAL_13563594_4_k_cu_1478c9674cuda3std6ranges3__45__cpo4prevE,@object
	.size		_ZN34_INTERNAL_13563594_4_k_cu_1478c9674cuda3std6ranges3__45__cpo4prevE,(_ZN34_INTERNAL_13563594_4_k_cu_1478c9674cuda3std6ranges3__45__cpo9iter_moveE - _ZN34_INTERNAL_13563594_4_k_cu_1478c9674cuda3std6ranges3__45__cpo4prevE)
_ZN34_INTERNAL_13563594_4_k_cu_1478c9674cuda3std6ranges3__45__cpo4prevE:
	.zero		1
	.type		_ZN34_INTERNAL_13563594_4_k_cu_1478c9674cuda3std6ranges3__45__cpo9iter_moveE,@object
	.size		_ZN34_INTERNAL_13563594_4_k_cu_1478c9674cuda3std6ranges3__45__cpo9iter_moveE,(_ZN34_INTERNAL_13563594_4_k_cu_1478c9676thrust24THRUST_300001_SM_1000_NS12placeholders2_2E - _ZN34_INTERNAL_13563594_4_k_cu_1478c9674cuda3std6ranges3__45__cpo9iter_moveE)
_ZN34_INTERNAL_13563594_4_k_cu_1478c9674cuda3std6ranges3__45__cpo9iter_moveE:
	.zero		1
	.type		_ZN34_INTERNAL_13563594_4_k_cu_1478c9676thrust24THRUST_300001_SM_1000_NS12placeholders2_2E,@object
	.size		_ZN34_INTERNAL_13563594_4_k_cu_1478c9676thrust24THRUST_300001_SM_1000_NS12placeholders2_2E,(_ZN34_INTERNAL_13563594_4_k_cu_1478c9676thrust24THRUST_300001_SM_1000_NS12placeholders2_4E - _ZN34_INTERNAL_13563594_4_k_cu_1478c9676thrust24THRUST_300001_SM_1000_NS12placeholders2_2E)
_ZN34_INTERNAL_13563594_4_k_cu_1478c9676thrust24THRUST_300001_SM_1000_NS12placeholders2_2E:
	.zero		1
	.type		_ZN34_INTERNAL_13563594_4_k_cu_1478c9676thrust24THRUST_300001_SM_1000_NS12placeholders2_4E,@object
	.size		_ZN34_INTERNAL_13563594_4_k_cu_1478c9676thrust24THRUST_300001_SM_1000_NS12placeholders2_4E,(_ZN34_INTERNAL_13563594_4_k_cu_1478c9674cuda3std3__45__cpo3endE - _ZN34_INTERNAL_13563594_4_k_cu_1478c9676thrust24THRUST_300001_SM_1000_NS12placeholders2_4E)
_ZN34_INTERNAL_13563594_4_k_cu_1478c9676thrust24THRUST_300001_SM_1000_NS12placeholders2_4E:
	.zero		1
	.type		_ZN34_INTERNAL_13563594_4_k_cu_1478c9674cuda3std3__45__cpo3endE,@object
	.size		_ZN34_INTERNAL_13563594_4_k_cu_1478c9674cuda3std3__45__cpo3endE,(_ZN34_INTERNAL_13563594_4_k_cu_1478c9674cuda3std6ranges3__45__cpo3endE - _ZN34_INTERNAL_13563594_4_k_cu_1478c9674cuda3std3__45__cpo3endE)
_ZN34_INTERNAL_13563594_4_k_cu_1478c9674cuda3std3__45__cpo3endE:
	.zero		1
	.type		_ZN34_INTERNAL_13563594_4_k_cu_1478c9674cuda3std6ranges3__45__cpo3endE,@object
	.size		_ZN34_INTERNAL_13563594_4_k_cu_1478c9674cuda3std6ranges3__45__cpo3endE,(_ZN34_INTERNAL_13563594_4_k_cu_1478c9674cuda3std3__419piecewise_constructE - _ZN34_INTERNAL_13563594_4_k_cu_1478c9674cuda3std6ranges3__45__cpo3endE)
_ZN34_INTERNAL_13563594_4_k_cu_1478c9674cuda3std6ranges3__45__cpo3endE:
	.zero		1
	.type		_ZN34_INTERNAL_13563594_4_k_cu_1478c9674cuda3std3__419piecewise_constructE,@object
	.size		_ZN34_INTERNAL_13563594_4_k_cu_1478c9674cuda3std3__419piecewise_constructE,(_ZN34_INTERNAL_13563594_4_k_cu_1478c9674cuda3std6ranges3__45__cpo5cdataE - _ZN34_INTERNAL_13563594_4_k_cu_1478c9674cuda3std3__419piecewise_constructE)
_ZN34_INTERNAL_13563594_4_k_cu_1478c9674cuda3std3__419piecewise_constructE:
	.zero		1
	.type		_ZN34_INTERNAL_13563594_4_k_cu_1478c9674cuda3std6ranges3__45__cpo5cdataE,@object
	.size		_ZN34_INTERNAL_13563594_4_k_cu_1478c9674cuda3std6ranges3__45__cpo5cdataE,(_ZN34_INTERNAL_13563594_4_k_cu_1478c9676thrust24THRUST_300001_SM_1000_NS12placeholders2_8E - _ZN34_INTERNAL_13563594_4_k_cu_1478c9674cuda3std6ranges3__45__cpo5cdataE)
_ZN34_INTERNAL_13563594_4_k_cu_1478c9674cuda3std6ranges3__45__cpo5cdataE:
	.zero		1
	.type		_ZN34_INTERNAL_13563594_4_k_cu_1478c9676thrust24THRUST_300001_SM_1000_NS12placeholders2_8E,@object
	.size		_ZN34_INTERNAL_13563594_4_k_cu_1478c9676thrust24THRUST_300001_SM_1000_NS12placeholders2_8E,(_ZN34_INTERNAL_13563594_4_k_cu_1478c9674cuda3std3__45__cpo4rendE - _ZN34_INTERNAL_13563594_4_k_cu_1478c9676thrust24THRUST_300001_SM_1000_NS12placeholders2_8E)
_ZN34_INTERNAL_13563594_4_k_cu_1478c9676thrust24THRUST_300001_SM_1000_NS12placeholders2_8E:
	.zero		1
	.type		_ZN34_INTERNAL_13563594_4_k_cu_1478c9674cuda3std3__45__cpo4rendE,@object
	.size		_ZN34_INTERNAL_13563594_4_k_cu_1478c9674cuda3std3__45__cpo4rendE,(_ZN34_INTERNAL_13563594_4_k_cu_1478c9674cuda3std6ranges3__45__cpo9iter_swapE - _ZN34_INTERNAL_13563594_4_k_cu_1478c9674cuda3std3__45__cpo4rendE)
_ZN34_INTERNAL_13563594_4_k_cu_1478c9674cuda3std3__45__cpo4rendE:
	.zero		1
	.type		_ZN34_INTERNAL_13563594_4_k_cu_1478c9674cuda3std6ranges3__45__cpo9iter_swapE,@object
	.size		_ZN34_INTERNAL_13563594_4_k_cu_1478c9674cuda3std6ranges3__45__cpo9iter_swapE,(_ZN34_INTERNAL_13563594_4_k_cu_1478c9674cuda3std3__48unexpectE - _ZN34_INTERNAL_13563594_4_k_cu_1478c9674cuda3std6ranges3__45__cpo9iter_swapE)
_ZN34_INTERNAL_13563594_4_k_cu_1478c9674cuda3std6ranges3__45__cpo9iter_swapE:
	.zero		1
	.type		_ZN34_INTERNAL_13563594_4_k_cu_1478c9674cuda3std3__48unexpectE,@object
	.size		_ZN34_INTERNAL_13563594_4_k_cu_1478c9674cuda3std3__48unexpectE,(_ZN34_INTERNAL_13563594_4_k_cu_1478c9676thrust24THRUST_300001_SM_1000_NS6system6detail10sequential3seqE - _ZN34_INTERNAL_13563594_4_k_cu_1478c9674cuda3std3__48unexpectE)
_ZN34_INTERNAL_13563594_4_k_cu_1478c9674cuda3std3__48unexpectE:
	.zero		1
	.type		_ZN34_INTERNAL_13563594_4_k_cu_1478c9676thrust24THRUST_300001_SM_1000_NS6system6detail10sequential3seqE,@object
	.size		_ZN34_INTERNAL_13563594_4_k_cu_1478c9676thrust24THRUST_300001_SM_1000_NS6system6detail10sequential3seqE,(.L_29 - _ZN34_INTERNAL_13563594_4_k_cu_1478c9676thrust24THRUST_300001_SM_1000_NS6system6detail10sequential3seqE)
_ZN34_INTERNAL_13563594_4_k_cu_1478c9676thrust24THRUST_300001_SM_1000_NS6system6detail10sequential3seqE:
	.zero		1
.L_29:


//--------------------- .nv.constant0._ZN3cub18CUB_300001_SM_10006detail11EmptyKernelIvEEvv --------------------------
	.section	.nv.constant0._ZN3cub18CUB_300001_SM_10006detail11EmptyKernelIvEEvv,"a",@progbits
	.sectionflags	@""
	.align	4
.nv.constant0._ZN3cub18CUB_300001_SM_10006detail11EmptyKernelIvEEvv:
	.zero		896


//--------------------- .nv.constant0._Z10init_spinsPaPKfxx --------------------------
	.section	.nv.constant0._Z10init_spinsPaPKfxx,"a",@progbits
	.sectionflags	@""
	.align	4
.nv.constant0._Z10init_spinsPaPKfxx:
	.zero		928


//--------------------- SYMBOLS --------------------------

	.type		.nv.reservedSmem.offset0,@object
	.size		.nv.reservedSmem.offset0,0x4
